//
// Generated by NVIDIA NVVM Compiler
//
// Compiler Build ID: CL-36424714
// Cuda compilation tools, release 13.0, V13.0.88
// Based on NVVM 20.0.0
//

.version 9.0
.target sm_100
.address_size 64

	// .globl	_Z9matrixAddPiS_S_i

.visible .entry _Z9matrixAddPiS_S_i(
	.param .u64 .ptr .align 1 _Z9matrixAddPiS_S_i_param_0,
	.param .u64 .ptr .align 1 _Z9matrixAddPiS_S_i_param_1,
	.param .u64 .ptr .align 1 _Z9matrixAddPiS_S_i_param_2,
	.param .u32 _Z9matrixAddPiS_S_i_param_3
)
{
	.reg .pred 	%p<2>;
	.reg .b32 	%r<15>;
	.reg .b64 	%rd<11>;

	ld.param.u64 	%rd1, [_Z9matrixAddPiS_S_i_param_0];
	ld.param.u64 	%rd2, [_Z9matrixAddPiS_S_i_param_1];
	ld.param.u64 	%rd3, [_Z9matrixAddPiS_S_i_param_2];
	ld.param.u32 	%r2, [_Z9matrixAddPiS_S_i_param_3];
	mov.u32 	%r3, %ctaid.y;
	mov.u32 	%r4, %ntid.y;
	mov.u32 	%r5, %tid.y;
	mad.lo.s32 	%r6, %r3, %r4, %r5;
	mov.u32 	%r7, %ctaid.x;
	mov.u32 	%r8, %ntid.x;
	mov.u32 	%r9, %tid.x;
	mad.lo.s32 	%r10, %r7, %r8, %r9;
	mad.lo.s32 	%r1, %r2, %r6, %r10;
	max.s32 	%r11, %r6, %r10;
	setp.ge.s32 	%p1, %r11, %r2;
	@%p1 bra 	$L__BB0_2;
	cvta.to.global.u64 	%rd4, %rd1;
	cvta.to.global.u64 	%rd5, %rd2;
	cvta.to.global.u64 	%rd6, %rd3;
	mul.wide.s32 	%rd7, %r1, 4;
	add.s64 	%rd8, %rd4, %rd7;
	ld.global.u32 	%r12, [%rd8];
	add.s64 	%rd9, %rd5, %rd7;
	ld.global.u32 	%r13, [%rd9];
	add.s32 	%r14, %r13, %r12;
	add.s64 	%rd10, %rd6, %rd7;
	st.global.u32 	[%rd10], %r14;
$L__BB0_2:
	ret;

}


// ===== COMPILED SASS (sm_100) =====

	.target	sm_100

	.elftype	@"ET_EXEC"


//--------------------- .note.nv.tkinfo           --------------------------
	.section	.note.nv.tkinfo,"",@"SHT_NOTE"
	.sectionflags	@"SHF_NOTE_NV_TKINFO"
	.tkinfo
        /*0018*/ 	.word	0x00000002
        /*0030*/ 	.string	""
        /*0030*/ 	.string	"ptxas"
        /*0030*/ 	.string	"Cuda compilation tools, release 13.0, V13.0.88"
        /*0030*/ 	.string	"Build cuda_13.0.r13.0/compiler.36424714_0"
        /*0030*/ 	.string	"-arch sm_100 -m 64 "



//--------------------- .note.nv.cuinfo           --------------------------
	.section	.note.nv.cuinfo,"",@"SHT_NOTE"
	.sectionflags	@"SHF_NOTE_NV_CUINFO"
        /*0018*/ 	.short	0x0002
        /*001a*/ 	.short	0x0064
        /*001c*/ 	.short	0x0082
	.zero		2


//--------------------- .nv.info                  --------------------------
	.section	.nv.info,"",@"SHT_CUDA_INFO"
	.align	4


	//----- nvinfo : EIATTR_REGCOUNT
	.align		4
        /*0000*/ 	.byte	0x04, 0x2f
        /*0002*/ 	.short	(.L_1 - .L_0)
	.align		4
.L_0:
        /*0004*/ 	.word	index@(_Z9matrixAddPiS_S_i)
        /*0008*/ 	.word	0x0000000c


	//----- nvinfo : EIATTR_FRAME_SIZE
	.align		4
.L_1:
        /*000c*/ 	.byte	0x04, 0x11
        /*000e*/ 	.short	(.L_3 - .L_2)
	.align		4
.L_2:
        /*0010*/ 	.word	index@(_Z9matrixAddPiS_S_i)
        /*0014*/ 	.word	0x00000000


	//----- nvinfo : EIATTR_MIN_STACK_SIZE
	.align		4
.L_3:
        /*0018*/ 	.byte	0x04, 0x12
        /*001a*/ 	.short	(.L_5 - .L_4)
	.align		4
.L_4:
        /*001c*/ 	.word	index@(_Z9matrixAddPiS_S_i)
        /*0020*/ 	.word	0x00000000
.L_5:


//--------------------- .nv.compat                --------------------------
	.section	.nv.compat,"",@"SHT_CUDA_COMPAT_INFO"
	.align	4
        /*0000*/ 	.byte	0x02, 0x09, 0x00, 0x00, 0x02, 0x02, 0x01, 0x00, 0x02, 0x05, 0x05, 0x00, 0x03, 0x07, 0x01, 0x01
        /*0010*/ 	.byte	0x02, 0x03, 0x00, 0x00, 0x02, 0x06, 0x01, 0x00, 0x04, 0x0b, 0x08, 0x00, 0x09, 0x00, 0x00, 0x00
        /*0020*/ 	.byte	0x00, 0x00, 0x00, 0x00


//--------------------- .nv.info._Z9matrixAddPiS_S_i --------------------------
	.section	.nv.info._Z9matrixAddPiS_S_i,"",@"SHT_CUDA_INFO"
	.sectionflags	@""
	.align	4


	//----- nvinfo : EIATTR_CUDA_API_VERSION
	.align		4
        /*0000*/ 	.byte	0x04, 0x37
        /*0002*/ 	.short	(.L_7 - .L_6)
.L_6:
        /*0004*/ 	.word	0x00000082


	//----- nvinfo : EIATTR_KPARAM_INFO
	.align		4
.L_7:
        /*0008*/ 	.byte	0x04, 0x17
        /*000a*/ 	.short	(.L_9 - .L_8)
.L_8:
        /*000c*/ 	.word	0x00000000
        /*0010*/ 	.short	0x0003
        /*0012*/ 	.short	0x0018
        /*0014*/ 	.byte	0x00, 0xf0, 0x11, 0x00


	//----- nvinfo : EIATTR_KPARAM_INFO
	.align		4
.L_9:
        /*0018*/ 	.byte	0x04, 0x17
        /*001a*/ 	.short	(.L_11 - .L_10)
.L_10:
        /*001c*/ 	.word	0x00000000
        /*0020*/ 	.short	0x0002
        /*0022*/ 	.short	0x0010
        /*0024*/ 	.byte	0x00, 0xf5, 0x21, 0x00


	//----- nvinfo : EIATTR_KPARAM_INFO
	.align		4
.L_11:
        /*0028*/ 	.byte	0x04, 0x17
        /*002a*/ 	.short	(.L_13 - .L_12)
.L_12:
        /*002c*/ 	.word	0x00000000
        /*0030*/ 	.short	0x0001
        /*0032*/ 	.short	0x0008
        /*0034*/ 	.byte	0x00, 0xf5, 0x21, 0x00


	//----- nvinfo : EIATTR_KPARAM_INFO
	.align		4
.L_13:
        /*0038*/ 	.byte	0x04, 0x17
        /*003a*/ 	.short	(.L_15 - .L_14)
.L_14:
        /*003c*/ 	.word	0x00000000
        /*0040*/ 	.short	0x0000
        /*0042*/ 	.short	0x0000
        /*0044*/ 	.byte	0x00, 0xf5, 0x21, 0x00


	//----- nvinfo : EIATTR_SPARSE_MMA_MASK
	.align		4
.L_15:
        /*0048*/ 	.byte	0x03, 0x50
        /*004a*/ 	.short	0x0000


	//----- nvinfo : EIATTR_MAXREG_COUNT
	.align		4
        /*004c*/ 	.byte	0x03, 0x1b
        /*004e*/ 	.short	0x00ff


	//----- nvinfo : EIATTR_MERCURY_ISA_VERSION
	.align		4
        /*0050*/ 	.byte	0x03, 0x5f
        /*0052*/ 	.short	0x0101


	//----- nvinfo : EIATTR_VRC_CTA_INIT_COUNT
	.align		4
        /*0054*/ 	.byte	0x02, 0x4a
	.zero		1
	.zero		1


	//----- nvinfo : EIATTR_EXIT_INSTR_OFFSETS
	.align		4
        /*0058*/ 	.byte	0x04, 0x1c
        /*005a*/ 	.short	(.L_17 - .L_16)


	//   ....[0]....
.L_16:
        /*005c*/ 	.word	0x000000d0


	//   ....[1]....
        /*0060*/ 	.word	0x00000190


	//----- nvinfo : EIATTR_CBANK_PARAM_SIZE
	.align		4
.L_17:
        /*0064*/ 	.byte	0x03, 0x19
        /*0066*/ 	.short	0x001c


	//----- nvinfo : EIATTR_PARAM_CBANK
	.align		4
        /*0068*/ 	.byte	0x04, 0x0a
        /*006a*/ 	.short	(.L_19 - .L_18)
	.align		4
.L_18:
        /*006c*/ 	.word	index@(.nv.constant0._Z9matrixAddPiS_S_i)
        /*0070*/ 	.short	0x0380
        /*0072*/ 	.short	0x001c


	//----- nvinfo : EIATTR_SW_WAR
	.align		4
.L_19:
        /*0074*/ 	.byte	0x04, 0x36
        /*0076*/ 	.short	(.L_21 - .L_20)
.L_20:
        /*0078*/ 	.word	0x00000008
.L_21:


//--------------------- .nv.callgraph             --------------------------
	.section	.nv.callgraph,"",@"SHT_CUDA_CALLGRAPH"
	.align	4
	.sectionentsize	8
	.align		4
        /*0000*/ 	.word	0x00000000
	.align		4
        /*0004*/ 	.word	0xffffffff
	.align		4
        /*0008*/ 	.word	0x00000000
	.align		4
        /*000c*/ 	.word	0xfffffffe
	.align		4
        /*0010*/ 	.word	0x00000000
	.align		4
        /*0014*/ 	.word	0xfffffffd
	.align		4
        /*0018*/ 	.word	0x00000000
	.align		4
        /*001c*/ 	.word	0xfffffffc


//--------------------- .text._Z9matrixAddPiS_S_i --------------------------
	.section	.text._Z9matrixAddPiS_S_i,"ax",@progbits
	.align	128
        .global         _Z9matrixAddPiS_S_i
        .type           _Z9matrixAddPiS_S_i,@function
        .size           _Z9matrixAddPiS_S_i,(.L_x_1 - _Z9matrixAddPiS_S_i)
        .other          _Z9matrixAddPiS_S_i,@"STO_CUDA_ENTRY STV_DEFAULT"
_Z9matrixAddPiS_S_i:
.text._Z9matrixAddPiS_S_i:
[----:B------:R-:W-:Y:S01]  /*0000*/  LDC R1, c[0x0][0x37c] ;  /* 0x0000df00ff017b82 */ /* 0x000fe20000000800 */
[----:B------:R-:W0:Y:S07]  /*0010*/  S2R R3, SR_TID.Y ;  /* 0x0000000000037919 */ /* 0x000e2e0000002200 */
[----:B------:R-:W0:Y:S01]  /*0020*/  S2UR UR4, SR_CTAID.Y ;  /* 0x00000000000479c3 */ /* 0x000e220000002600 */
[----:B------:R-:W1:Y:S01]  /*0030*/  LDCU UR6, c[0x0][0x398] ;  /* 0x00007300ff0677ac */ /* 0x000e620008000800 */
[----:B------:R-:W2:Y:S06]  /*0040*/  S2R R5, SR_TID.X ;  /* 0x0000000000057919 */ /* 0x000eac0000002100 */
[----:B------:R-:W0:Y:S08]  /*0050*/  LDC R0, c[0x0][0x364] ;  /* 0x0000d900ff007b82 */ /* 0x000e300000000800 */
[----:B------:R-:W2:Y:S08]  /*0060*/  S2UR UR5, SR_CTAID.X ;  /* 0x00000000000579c3 */ /* 0x000eb00000002500 */
[----:B------:R-:W2:Y:S01]  /*0070*/  LDC R2, c[0x0][0x360] ;  /* 0x0000d800ff027b82 */ /* 0x000ea20000000800 */
[----:B0-----:R-:W-:-:S02]  /*0080*/  IMAD R0, R0, UR4, R3 ;  /* 0x0000000400007c24 */ /* 0x001fc4000f8e0203 */
[----:B--2---:R-:W-:-:S04]  /*0090*/  IMAD R3, R2, UR5, R5 ;  /* 0x0000000502037c24 */ /* 0x004fc8000f8e0205 */
[C---:B-1----:R-:W-:Y:S01]  /*00a0*/  IMAD R9, R0.reuse, UR6, R3 ;  /* 0x0000000600097c24 */ /* 0x042fe2000f8e0203 */
[----:B------:R-:W-:-:S04]  /*00b0*/  VIMNMX R2, PT, PT, R0, R3, !PT ;  /* 0x0000000300027248 */ /* 0x000fc80007fe0100 */
[----:B------:R-:W-:-:S13]  /*00c0*/  ISETP.GE.AND P0, PT, R2, UR6, PT ;  /* 0x0000000602007c0c */ /* 0x000fda000bf06270 */
[----:B------:R-:W-:Y:S05]  /*00d0*/  @P0 EXIT ;  /* 0x000000000000094d */ /* 0x000fea0003800000 */
[----:B------:R-:W0:Y:S01]  /*00e0*/  LDC.64 R2, c[0x0][0x380] ;  /* 0x0000e000ff027b82 */ /* 0x000e220000000a00 */
[----:B------:R-:W1:Y:S07]  /*00f0*/  LDCU.64 UR4, c[0x0][0x358] ;  /* 0x00006b00ff0477ac */ /* 0x000e6e0008000a00 */
[----:B------:R-:W2:Y:S08]  /*0100*/  LDC.64 R4, c[0x0][0x388] ;  /* 0x0000e200ff047b82 */ /* 0x000eb00000000a00 */
[----:B------:R-:W3:Y:S01]  /*0110*/  LDC.64 R6, c[0x0][0x390] ;  /* 0x0000e400ff067b82 */ /* 0x000ee20000000a00 */
[----:B0-----:R-:W-:-:S06]  /*0120*/  IMAD.WIDE R2, R9, 0x4, R2 ;  /* 0x0000000409027825 */ /* 0x001fcc00078e0202 */
[----:B-1----:R-:W4:Y:S01]  /*0130*/  LDG.E R2, desc[UR4][R2.64] ;  /* 0x0000000402027981 */ /* 0x002f22000c1e1900 */
[----:B--2---:R-:W-:-:S06]  /*0140*/  IMAD.WIDE R4, R9, 0x4, R4 ;  /* 0x0000000409047825 */ /* 0x004fcc00078e0204 */
[----:B------:R-:W4:Y:S01]  /*0150*/  LDG.E R5, desc[UR4][R4.64] ;  /* 0x0000000404057981 */ /* 0x000f22000c1e1900 */
[----:B---3--:R-:W-:Y:S01]  /*0160*/  IMAD.WIDE R6, R9, 0x4, R6 ;  /* 0x0000000409067825 */ /* 0x008fe200078e0206 */
[----:B----4-:R-:W-:-:S05]  /*0170*/  IADD3 R9, PT, PT, R2, R5, RZ ;  /* 0x0000000502097210 */ /* 0x010fca0007ffe0ff */
[----:B------:R-:W-:Y:S01]  /*0180*/  STG.E desc[UR4][R6.64], R9 ;  /* 0x0000000906007986 */ /* 0x000fe2000c101904 */
[----:B------:R-:W-:Y:S05]  /*0190*/  EXIT ;  /* 0x000000000000794d */ /* 0x000fea0003800000 */
.L_x_0:
[----:B------:R-:W-:-:S00]  /*01a0*/  BRA `(.L_x_0) ;  /* 0xfffffffc00fc7947 */ /* 0x000fc0000383ffff */
[----:B------:R-:W-:-:S00]  /*01b0*/  NOP ;  /* 0x0000000000007918 */ /* 0x000fc00000000000 */
        /* <DEDUP_REMOVED lines=12> */
.L_x_1:


//--------------------- .nv.shared.reserved.0     --------------------------
	.section	.nv.shared.reserved.0,"aw",@nobits
	.weak		__nv_reservedSMEM_offset_0_alias
	.size		__nv_reservedSMEM_offset_0_alias, 0, 64
	.other		__nv_reservedSMEM_offset_0_alias,@"STO_CUDA_RESERVED_SHARED STV_DEFAULT"
__nv_reservedSMEM_offset_0_alias:
	.zero		0
	.zero		64


//--------------------- .nv.constant0._Z9matrixAddPiS_S_i --------------------------
	.section	.nv.constant0._Z9matrixAddPiS_S_i,"a",@progbits
	.sectionflags	@""
	.align	4
.nv.constant0._Z9matrixAddPiS_S_i:
	.zero		924


//--------------------- SYMBOLS --------------------------

	.type		.nv.reservedSmem.offset0,@object
	.size		.nv.reservedSmem.offset0,0x4
